//
// Generated by NVIDIA NVVM Compiler
//
// Compiler Build ID: CL-36424714
// Cuda compilation tools, release 13.0, V13.0.88
// Based on NVVM 20.0.0
//

.version 9.0
.target sm_100
.address_size 64

	// .globl	_Z13cudaMatrixAddPfS_S_ii
.extern .func  (.param .b32 func_retval0) vprintf
(
	.param .b64 vprintf_param_0,
	.param .b64 vprintf_param_1
)
;
.global .align 1 .b8 $str[27] = {65, 100, 100, 105, 116, 105, 111, 110, 32, 102, 114, 111, 109, 32, 116, 104, 101, 32, 71, 80, 85, 46, 46, 46, 10, 10};
.global .align 1 .b8 $str$1[33] = {77, 117, 108, 116, 105, 112, 108, 105, 99, 97, 116, 105, 111, 110, 32, 102, 114, 111, 109, 32, 116, 104, 101, 32, 71, 80, 85, 46, 46, 46, 10, 10};

.visible .entry _Z13cudaMatrixAddPfS_S_ii(
	.param .u64 .ptr .align 1 _Z13cudaMatrixAddPfS_S_ii_param_0,
	.param .u64 .ptr .align 1 _Z13cudaMatrixAddPfS_S_ii_param_1,
	.param .u64 .ptr .align 1 _Z13cudaMatrixAddPfS_S_ii_param_2,
	.param .u32 _Z13cudaMatrixAddPfS_S_ii_param_3,
	.param .u32 _Z13cudaMatrixAddPfS_S_ii_param_4
)
{
	.reg .pred 	%p<4>;
	.reg .b32 	%r<14>;
	.reg .b32 	%f<4>;
	.reg .b64 	%rd<13>;

	ld.param.u64 	%rd1, [_Z13cudaMatrixAddPfS_S_ii_param_0];
	ld.param.u64 	%rd2, [_Z13cudaMatrixAddPfS_S_ii_param_1];
	ld.param.u64 	%rd3, [_Z13cudaMatrixAddPfS_S_ii_param_2];
	ld.param.u32 	%r3, [_Z13cudaMatrixAddPfS_S_ii_param_3];
	ld.param.u32 	%r4, [_Z13cudaMatrixAddPfS_S_ii_param_4];
	mov.u64 	%rd4, $str;
	cvta.global.u64 	%rd5, %rd4;
	{ // callseq 0, 0
	.param .b64 param0;
	st.param.b64 	[param0], %rd5;
	.param .b64 param1;
	st.param.b64 	[param1], 0;
	.param .b32 retval0;
	call.uni (retval0), 
	vprintf, 
	(
	param0, 
	param1
	);
	ld.param.b32 	%r5, [retval0];
	} // callseq 0
	mov.u32 	%r7, %ctaid.y;
	mov.u32 	%r8, %ntid.y;
	mov.u32 	%r9, %tid.y;
	mad.lo.s32 	%r1, %r7, %r8, %r9;
	mov.u32 	%r10, %ctaid.x;
	mov.u32 	%r11, %ntid.x;
	mov.u32 	%r12, %tid.x;
	mad.lo.s32 	%r2, %r10, %r11, %r12;
	setp.ge.s32 	%p1, %r1, %r4;
	setp.ge.s32 	%p2, %r2, %r3;
	or.pred  	%p3, %p2, %p1;
	@%p3 bra 	$L__BB0_2;
	cvta.to.global.u64 	%rd6, %rd1;
	cvta.to.global.u64 	%rd7, %rd2;
	cvta.to.global.u64 	%rd8, %rd3;
	mad.lo.s32 	%r13, %r3, %r1, %r2;
	mul.wide.s32 	%rd9, %r13, 4;
	add.s64 	%rd10, %rd6, %rd9;
	ld.global.f32 	%f1, [%rd10];
	add.s64 	%rd11, %rd7, %rd9;
	ld.global.f32 	%f2, [%rd11];
	add.f32 	%f3, %f1, %f2;
	add.s64 	%rd12, %rd8, %rd9;
	st.global.f32 	[%rd12], %f3;
$L__BB0_2:
	ret;

}
	// .globl	_Z14cudaMatrixMultPfS_S_i
.visible .entry _Z14cudaMatrixMultPfS_S_i(
	.param .u64 .ptr .align 1 _Z14cudaMatrixMultPfS_S_i_param_0,
	.param .u64 .ptr .align 1 _Z14cudaMatrixMultPfS_S_i_param_1,
	.param .u64 .ptr .align 1 _Z14cudaMatrixMultPfS_S_i_param_2,
	.param .u32 _Z14cudaMatrixMultPfS_S_i_param_3
)
{
	.reg .pred 	%p<12>;
	.reg .b32 	%r<42>;
	.reg .b32 	%f<68>;
	.reg .b64 	%rd<69>;

	ld.param.u64 	%rd14, [_Z14cudaMatrixMultPfS_S_i_param_0];
	ld.param.u64 	%rd15, [_Z14cudaMatrixMultPfS_S_i_param_1];
	ld.param.u32 	%r17, [_Z14cudaMatrixMultPfS_S_i_param_3];
	cvta.to.global.u64 	%rd1, %rd15;
	cvta.to.global.u64 	%rd2, %rd14;
	mov.u64 	%rd16, $str$1;
	cvta.global.u64 	%rd17, %rd16;
	{ // callseq 1, 0
	.param .b64 param0;
	st.param.b64 	[param0], %rd17;
	.param .b64 param1;
	st.param.b64 	[param1], 0;
	.param .b32 retval0;
	call.uni (retval0), 
	vprintf, 
	(
	param0, 
	param1
	);
	ld.param.b32 	%r18, [retval0];
	} // callseq 1
	mov.u32 	%r20, %ctaid.y;
	mov.u32 	%r21, %ntid.y;
	mov.u32 	%r22, %tid.y;
	mad.lo.s32 	%r1, %r20, %r21, %r22;
	mov.u32 	%r23, %ctaid.x;
	mov.u32 	%r24, %ntid.x;
	mov.u32 	%r25, %tid.x;
	mad.lo.s32 	%r2, %r23, %r24, %r25;
	max.s32 	%r26, %r1, %r2;
	setp.ge.s32 	%p1, %r26, %r17;
	setp.lt.s32 	%p2, %r17, 1;
	mov.f32 	%f67, 0f00000000;
	or.pred  	%p3, %p1, %p2;
	@%p3 bra 	$L__BB1_12;
	mul.lo.s32 	%r3, %r17, %r1;
	and.b32  	%r4, %r17, 7;
	setp.lt.u32 	%p4, %r17, 8;
	mov.f32 	%f67, 0f00000000;
	mov.b32 	%r40, 0;
	@%p4 bra 	$L__BB1_4;
	and.b32  	%r40, %r17, 2147483640;
	neg.s32 	%r38, %r40;
	mul.wide.u32 	%rd18, %r17, 4;
	add.s64 	%rd3, %rd1, %rd18;
	mul.wide.u32 	%rd19, %r17, 8;
	add.s64 	%rd4, %rd1, %rd19;
	mul.wide.u32 	%rd20, %r17, 12;
	add.s64 	%rd5, %rd1, %rd20;
	mul.wide.u32 	%rd21, %r17, 16;
	add.s64 	%rd6, %rd1, %rd21;
	mul.wide.u32 	%rd22, %r17, 20;
	add.s64 	%rd7, %rd1, %rd22;
	mul.wide.u32 	%rd23, %r17, 24;
	add.s64 	%rd8, %rd1, %rd23;
	mul.wide.u32 	%rd24, %r17, 28;
	add.s64 	%rd9, %rd1, %rd24;
	mul.wide.u32 	%rd25, %r3, 4;
	add.s64 	%rd26, %rd25, %rd2;
	add.s64 	%rd68, %rd26, 16;
	mov.f32 	%f67, 0f00000000;
	mov.u32 	%r37, %r2;
$L__BB1_3:
	.pragma "nounroll";
	mul.wide.s32 	%rd27, %r37, 4;
	add.s64 	%rd28, %rd3, %rd27;
	add.s64 	%rd29, %rd4, %rd27;
	add.s64 	%rd30, %rd5, %rd27;
	add.s64 	%rd31, %rd6, %rd27;
	add.s64 	%rd32, %rd7, %rd27;
	add.s64 	%rd33, %rd8, %rd27;
	add.s64 	%rd34, %rd9, %rd27;
	add.s64 	%rd35, %rd1, %rd27;
	ld.global.f32 	%f17, [%rd68+-16];
	ld.global.f32 	%f18, [%rd35];
	fma.rn.f32 	%f19, %f17, %f18, %f67;
	ld.global.f32 	%f20, [%rd68+-12];
	ld.global.f32 	%f21, [%rd28];
	fma.rn.f32 	%f22, %f20, %f21, %f19;
	ld.global.f32 	%f23, [%rd68+-8];
	ld.global.f32 	%f24, [%rd29];
	fma.rn.f32 	%f25, %f23, %f24, %f22;
	ld.global.f32 	%f26, [%rd68+-4];
	ld.global.f32 	%f27, [%rd30];
	fma.rn.f32 	%f28, %f26, %f27, %f25;
	ld.global.f32 	%f29, [%rd68];
	ld.global.f32 	%f30, [%rd31];
	fma.rn.f32 	%f31, %f29, %f30, %f28;
	ld.global.f32 	%f32, [%rd68+4];
	ld.global.f32 	%f33, [%rd32];
	fma.rn.f32 	%f34, %f32, %f33, %f31;
	ld.global.f32 	%f35, [%rd68+8];
	ld.global.f32 	%f36, [%rd33];
	fma.rn.f32 	%f37, %f35, %f36, %f34;
	ld.global.f32 	%f38, [%rd68+12];
	ld.global.f32 	%f39, [%rd34];
	fma.rn.f32 	%f67, %f38, %f39, %f37;
	add.s32 	%r38, %r38, 8;
	shl.b32 	%r28, %r17, 3;
	add.s32 	%r37, %r37, %r28;
	add.s64 	%rd68, %rd68, 32;
	setp.ne.s32 	%p5, %r38, 0;
	@%p5 bra 	$L__BB1_3;
$L__BB1_4:
	setp.eq.s32 	%p6, %r4, 0;
	@%p6 bra 	$L__BB1_12;
	and.b32  	%r12, %r17, 3;
	setp.lt.u32 	%p7, %r4, 4;
	@%p7 bra 	$L__BB1_7;
	add.s32 	%r29, %r40, %r3;
	mul.wide.u32 	%rd36, %r29, 4;
	add.s64 	%rd37, %rd2, %rd36;
	ld.global.f32 	%f41, [%rd37];
	mad.lo.s32 	%r30, %r40, %r17, %r2;
	mul.wide.s32 	%rd38, %r30, 4;
	add.s64 	%rd39, %rd1, %rd38;
	ld.global.f32 	%f42, [%rd39];
	fma.rn.f32 	%f43, %f41, %f42, %f67;
	cvt.u64.u32 	%rd40, %r3;
	cvt.u64.u32 	%rd41, %r40;
	add.s64 	%rd42, %rd41, %rd40;
	shl.b64 	%rd43, %rd42, 2;
	add.s64 	%rd44, %rd2, %rd43;
	ld.global.f32 	%f44, [%rd44+4];
	mul.wide.u32 	%rd45, %r17, 4;
	add.s64 	%rd46, %rd39, %rd45;
	ld.global.f32 	%f45, [%rd46];
	fma.rn.f32 	%f46, %f44, %f45, %f43;
	ld.global.f32 	%f47, [%rd44+8];
	add.s64 	%rd47, %rd46, %rd45;
	ld.global.f32 	%f48, [%rd47];
	fma.rn.f32 	%f49, %f47, %f48, %f46;
	ld.global.f32 	%f50, [%rd44+12];
	add.s64 	%rd48, %rd47, %rd45;
	ld.global.f32 	%f51, [%rd48];
	fma.rn.f32 	%f67, %f50, %f51, %f49;
	add.s32 	%r40, %r40, 4;
$L__BB1_7:
	setp.eq.s32 	%p8, %r12, 0;
	@%p8 bra 	$L__BB1_12;
	setp.eq.s32 	%p9, %r12, 1;
	@%p9 bra 	$L__BB1_10;
	add.s32 	%r31, %r40, %r3;
	mul.wide.u32 	%rd49, %r31, 4;
	add.s64 	%rd50, %rd2, %rd49;
	ld.global.f32 	%f53, [%rd50];
	mad.lo.s32 	%r32, %r40, %r17, %r2;
	mul.wide.s32 	%rd51, %r32, 4;
	add.s64 	%rd52, %rd1, %rd51;
	ld.global.f32 	%f54, [%rd52];
	fma.rn.f32 	%f55, %f53, %f54, %f67;
	cvt.u64.u32 	%rd53, %r3;
	cvt.u64.u32 	%rd54, %r40;
	add.s64 	%rd55, %rd54, %rd53;
	shl.b64 	%rd56, %rd55, 2;
	add.s64 	%rd57, %rd2, %rd56;
	ld.global.f32 	%f56, [%rd57+4];
	mul.wide.u32 	%rd58, %r17, 4;
	add.s64 	%rd59, %rd52, %rd58;
	ld.global.f32 	%f57, [%rd59];
	fma.rn.f32 	%f67, %f56, %f57, %f55;
	add.s32 	%r40, %r40, 2;
$L__BB1_10:
	and.b32  	%r33, %r17, 1;
	setp.eq.b32 	%p10, %r33, 1;
	not.pred 	%p11, %p10;
	@%p11 bra 	$L__BB1_12;
	add.s32 	%r34, %r40, %r3;
	mul.wide.u32 	%rd60, %r34, 4;
	add.s64 	%rd61, %rd2, %rd60;
	ld.global.f32 	%f58, [%rd61];
	mad.lo.s32 	%r35, %r40, %r17, %r2;
	mul.wide.s32 	%rd62, %r35, 4;
	add.s64 	%rd63, %rd1, %rd62;
	ld.global.f32 	%f59, [%rd63];
	fma.rn.f32 	%f67, %f58, %f59, %f67;
$L__BB1_12:
	ld.param.u64 	%rd67, [_Z14cudaMatrixMultPfS_S_i_param_2];
	cvta.to.global.u64 	%rd64, %rd67;
	mad.lo.s32 	%r36, %r17, %r1, %r2;
	mul.wide.s32 	%rd65, %r36, 4;
	add.s64 	%rd66, %rd64, %rd65;
	st.global.f32 	[%rd66], %f67;
	ret;

}


// ===== COMPILED SASS (sm_100) =====

	.target	sm_100

	.elftype	@"ET_EXEC"


//--------------------- .note.nv.tkinfo           --------------------------
	.section	.note.nv.tkinfo,"",@"SHT_NOTE"
	.sectionflags	@"SHF_NOTE_NV_TKINFO"
	.tkinfo
        /*0018*/ 	.word	0x00000002
        /*0030*/ 	.string	""
        /*0030*/ 	.string	"ptxas"
        /*0030*/ 	.string	"Cuda compilation tools, release 13.0, V13.0.88"
        /*0030*/ 	.string	"Build cuda_13.0.r13.0/compiler.36424714_0"
        /*0030*/ 	.string	"-arch sm_100 -m 64 "



//--------------------- .note.nv.cuinfo           --------------------------
	.section	.note.nv.cuinfo,"",@"SHT_NOTE"
	.sectionflags	@"SHF_NOTE_NV_CUINFO"
        /*0018*/ 	.short	0x0002
        /*001a*/ 	.short	0x0064
        /*001c*/ 	.short	0x0082
	.zero		2


//--------------------- .nv.info                  --------------------------
	.section	.nv.info,"",@"SHT_CUDA_INFO"
	.align	4


	//----- nvinfo : EIATTR_REGCOUNT
	.align		4
        /*0000*/ 	.byte	0x04, 0x2f
        /*0002*/ 	.short	(.L_3 - .L_2)
	.align		4
.L_2:
        /*0004*/ 	.word	index@(_Z13cudaMatrixAddPfS_S_ii)
        /*0008*/ 	.word	0x00000018


	//----- nvinfo : EIATTR_FRAME_SIZE
	.align		4
.L_3:
        /*000c*/ 	.byte	0x04, 0x11
        /*000e*/ 	.short	(.L_5 - .L_4)
	.align		4
.L_4:
        /*0010*/ 	.word	index@(_Z13cudaMatrixAddPfS_S_ii)
        /*0014*/ 	.word	0x00000000


	//----- nvinfo : EIATTR_REGCOUNT
	.align		4
.L_5:
        /*0018*/ 	.byte	0x04, 0x2f
        /*001a*/ 	.short	(.L_7 - .L_6)
	.align		4
.L_6:
        /*001c*/ 	.word	index@(_Z14cudaMatrixMultPfS_S_i)
        /*0020*/ 	.word	0x00000020


	//----- nvinfo : EIATTR_FRAME_SIZE
	.align		4
.L_7:
        /*0024*/ 	.byte	0x04, 0x11
        /*0026*/ 	.short	(.L_9 - .L_8)
	.align		4
.L_8:
        /*0028*/ 	.word	index@(_Z14cudaMatrixMultPfS_S_i)
        /*002c*/ 	.word	0x00000000


	//----- nvinfo : EIATTR_MIN_STACK_SIZE
	.align		4
.L_9:
        /*0030*/ 	.byte	0x04, 0x12
        /*0032*/ 	.short	(.L_11 - .L_10)
	.align		4
.L_10:
        /*0034*/ 	.word	index@(_Z14cudaMatrixMultPfS_S_i)
        /*0038*/ 	.word	0x00000000


	//----- nvinfo : EIATTR_MIN_STACK_SIZE
	.align		4
.L_11:
        /*003c*/ 	.byte	0x04, 0x12
        /*003e*/ 	.short	(.L_13 - .L_12)
	.align		4
.L_12:
        /*0040*/ 	.word	index@(_Z13cudaMatrixAddPfS_S_ii)
        /*0044*/ 	.word	0x00000000
.L_13:


//--------------------- .nv.compat                --------------------------
	.section	.nv.compat,"",@"SHT_CUDA_COMPAT_INFO"
	.align	4
        /*0000*/ 	.byte	0x02, 0x09, 0x00, 0x00, 0x02, 0x02, 0x01, 0x00, 0x02, 0x05, 0x05, 0x00, 0x03, 0x07, 0x01, 0x01
        /*0010*/ 	.byte	0x02, 0x03, 0x00, 0x00, 0x02, 0x06, 0x01, 0x00, 0x04, 0x0b, 0x08, 0x00, 0x09, 0x00, 0x00, 0x00
        /*0020*/ 	.byte	0x00, 0x00, 0x00, 0x00


//--------------------- .nv.info._Z14cudaMatrixMultPfS_S_i --------------------------
	.section	.nv.info._Z14cudaMatrixMultPfS_S_i,"",@"SHT_CUDA_INFO"
	.sectionflags	@""
	.align	4


	//----- nvinfo : EIATTR_CUDA_API_VERSION
	.align		4
        /*0000*/ 	.byte	0x04, 0x37
        /*0002*/ 	.short	(.L_15 - .L_14)
.L_14:
        /*0004*/ 	.word	0x00000082


	//----- nvinfo : EIATTR_KPARAM_INFO
	.align		4
.L_15:
        /*0008*/ 	.byte	0x04, 0x17
        /*000a*/ 	.short	(.L_17 - .L_16)
.L_16:
        /*000c*/ 	.word	0x00000000
        /*0010*/ 	.short	0x0003
        /*0012*/ 	.short	0x0018
        /*0014*/ 	.byte	0x00, 0xf0, 0x11, 0x00


	//----- nvinfo : EIATTR_KPARAM_INFO
	.align		4
.L_17:
        /*0018*/ 	.byte	0x04, 0x17
        /*001a*/ 	.short	(.L_19 - .L_18)
.L_18:
        /*001c*/ 	.word	0x00000000
        /*0020*/ 	.short	0x0002
        /*0022*/ 	.short	0x0010
        /*0024*/ 	.byte	0x00, 0xf5, 0x21, 0x00


	//----- nvinfo : EIATTR_KPARAM_INFO
	.align		4
.L_19:
        /*0028*/ 	.byte	0x04, 0x17
        /*002a*/ 	.short	(.L_21 - .L_20)
.L_20:
        /*002c*/ 	.word	0x00000000
        /*0030*/ 	.short	0x0001
        /*0032*/ 	.short	0x0008
        /*0034*/ 	.byte	0x00, 0xf5, 0x21, 0x00


	//----- nvinfo : EIATTR_KPARAM_INFO
	.align		4
.L_21:
        /*0038*/ 	.byte	0x04, 0x17
        /*003a*/ 	.short	(.L_23 - .L_22)
.L_22:
        /*003c*/ 	.word	0x00000000
        /*0040*/ 	.short	0x0000
        /*0042*/ 	.short	0x0000
        /*0044*/ 	.byte	0x00, 0xf5, 0x21, 0x00


	//----- nvinfo : EIATTR_SPARSE_MMA_MASK
	.align		4
.L_23:
        /*0048*/ 	.byte	0x03, 0x50
        /*004a*/ 	.short	0x0000


	//----- nvinfo : EIATTR_MAXREG_COUNT
	.align		4
        /*004c*/ 	.byte	0x03, 0x1b
        /*004e*/ 	.short	0x00ff


	//----- nvinfo : EIATTR_EXTERNS
	.align		4
        /*0050*/ 	.byte	0x04, 0x0f
        /*0052*/ 	.short	(.L_25 - .L_24)


	//   ....[0]....
	.align		4
.L_24:
        /*0054*/ 	.word	index@(vprintf)


	//----- nvinfo : EIATTR_MERCURY_ISA_VERSION
	.align		4
.L_25:
        /*0058*/ 	.byte	0x03, 0x5f
        /*005a*/ 	.short	0x0101


	//----- nvinfo : EIATTR_VRC_CTA_INIT_COUNT
	.align		4
        /*005c*/ 	.byte	0x02, 0x4a
	.zero		1
	.zero		1


	//----- nvinfo : EIATTR_SYSCALL_OFFSETS
	.align		4
        /*0060*/ 	.byte	0x04, 0x46
        /*0062*/ 	.short	(.L_27 - .L_26)


	//   ....[0]....
.L_26:
        /*0064*/ 	.word	0x00000080


	//----- nvinfo : EIATTR_EXIT_INSTR_OFFSETS
	.align		4
.L_27:
        /*0068*/ 	.byte	0x04, 0x1c
        /*006a*/ 	.short	(.L_29 - .L_28)


	//   ....[0]....
.L_28:
        /*006c*/ 	.word	0x00000c20


	//----- nvinfo : EIATTR_CRS_STACK_SIZE
	.align		4
.L_29:
        /*0070*/ 	.byte	0x04, 0x1e
        /*0072*/ 	.short	(.L_31 - .L_30)
.L_30:
        /*0074*/ 	.word	0x00000000


	//----- nvinfo : EIATTR_CBANK_PARAM_SIZE
	.align		4
.L_31:
        /*0078*/ 	.byte	0x03, 0x19
        /*007a*/ 	.short	0x001c


	//----- nvinfo : EIATTR_PARAM_CBANK
	.align		4
        /*007c*/ 	.byte	0x04, 0x0a
        /*007e*/ 	.short	(.L_33 - .L_32)
	.align		4
.L_32:
        /*0080*/ 	.word	index@(.nv.constant0._Z14cudaMatrixMultPfS_S_i)
        /*0084*/ 	.short	0x0380
        /*0086*/ 	.short	0x001c


	//----- nvinfo : EIATTR_SW_WAR
	.align		4
.L_33:
        /*0088*/ 	.byte	0x04, 0x36
        /*008a*/ 	.short	(.L_35 - .L_34)
.L_34:
        /*008c*/ 	.word	0x00000008
.L_35:


//--------------------- .nv.info._Z13cudaMatrixAddPfS_S_ii --------------------------
	.section	.nv.info._Z13cudaMatrixAddPfS_S_ii,"",@"SHT_CUDA_INFO"
	.sectionflags	@""
	.align	4


	//----- nvinfo : EIATTR_CUDA_API_VERSION
	.align		4
        /*0000*/ 	.byte	0x04, 0x37
        /*0002*/ 	.short	(.L_37 - .L_36)
.L_36:
        /*0004*/ 	.word	0x00000082


	//----- nvinfo : EIATTR_KPARAM_INFO
	.align		4
.L_37:
        /*0008*/ 	.byte	0x04, 0x17
        /*000a*/ 	.short	(.L_39 - .L_38)
.L_38:
        /*000c*/ 	.word	0x00000000
        /*0010*/ 	.short	0x0004
        /*0012*/ 	.short	0x001c
        /*0014*/ 	.byte	0x00, 0xf0, 0x11, 0x00


	//----- nvinfo : EIATTR_KPARAM_INFO
	.align		4
.L_39:
        /*0018*/ 	.byte	0x04, 0x17
        /*001a*/ 	.short	(.L_41 - .L_40)
.L_40:
        /*001c*/ 	.word	0x00000000
        /*0020*/ 	.short	0x0003
        /*0022*/ 	.short	0x0018
        /*0024*/ 	.byte	0x00, 0xf0, 0x11, 0x00


	//----- nvinfo : EIATTR_KPARAM_INFO
	.align		4
.L_41:
        /*0028*/ 	.byte	0x04, 0x17
        /*002a*/ 	.short	(.L_43 - .L_42)
.L_42:
        /*002c*/ 	.word	0x00000000
        /*0030*/ 	.short	0x0002
        /*0032*/ 	.short	0x0010
        /*0034*/ 	.byte	0x00, 0xf5, 0x21, 0x00


	//----- nvinfo : EIATTR_KPARAM_INFO
	.align		4
.L_43:
        /*0038*/ 	.byte	0x04, 0x17
        /*003a*/ 	.short	(.L_45 - .L_44)
.L_44:
        /*003c*/ 	.word	0x00000000
        /*0040*/ 	.short	0x0001
        /*0042*/ 	.short	0x0008
        /*0044*/ 	.byte	0x00, 0xf5, 0x21, 0x00


	//----- nvinfo : EIATTR_KPARAM_INFO
	.align		4
.L_45:
        /*0048*/ 	.byte	0x04, 0x17
        /*004a*/ 	.short	(.L_47 - .L_46)
.L_46:
        /*004c*/ 	.word	0x00000000
        /*0050*/ 	.short	0x0000
        /*0052*/ 	.short	0x0000
        /*0054*/ 	.byte	0x00, 0xf5, 0x21, 0x00


	//----- nvinfo : EIATTR_SPARSE_MMA_MASK
	.align		4
.L_47:
        /*0058*/ 	.byte	0x03, 0x50
        /*005a*/ 	.short	0x0000


	//----- nvinfo : EIATTR_MAXREG_COUNT
	.align		4
        /*005c*/ 	.byte	0x03, 0x1b
        /*005e*/ 	.short	0x00ff


	//----- nvinfo : EIATTR_EXTERNS
	.align		4
        /*0060*/ 	.byte	0x04, 0x0f
        /*0062*/ 	.short	(.L_49 - .L_48)


	//   ....[0]....
	.align		4
.L_48:
        /*0064*/ 	.word	index@(vprintf)


	//----- nvinfo : EIATTR_MERCURY_ISA_VERSION
	.align		4
.L_49:
        /*0068*/ 	.byte	0x03, 0x5f
        /*006a*/ 	.short	0x0101


	//----- nvinfo : EIATTR_VRC_CTA_INIT_COUNT
	.align		4
        /*006c*/ 	.byte	0x02, 0x4a
	.zero		1
	.zero		1


	//----- nvinfo : EIATTR_SYSCALL_OFFSETS
	.align		4
        /*0070*/ 	.byte	0x04, 0x46
        /*0072*/ 	.short	(.L_51 - .L_50)


	//   ....[0]....
.L_50:
        /*0074*/ 	.word	0x00000080


	//----- nvinfo : EIATTR_EXIT_INSTR_OFFSETS
	.align		4
.L_51:
        /*0078*/ 	.byte	0x04, 0x1c
        /*007a*/ 	.short	(.L_53 - .L_52)


	//   ....[0]....
.L_52:
        /*007c*/ 	.word	0x00000140


	//   ....[1]....
        /*0080*/ 	.word	0x00000210


	//----- nvinfo : EIATTR_CRS_STACK_SIZE
	.align		4
.L_53:
        /*0084*/ 	.byte	0x04, 0x1e
        /*0086*/ 	.short	(.L_55 - .L_54)
.L_54:
        /*0088*/ 	.word	0x00000000


	//----- nvinfo : EIATTR_CBANK_PARAM_SIZE
	.align		4
.L_55:
        /*008c*/ 	.byte	0x03, 0x19
        /*008e*/ 	.short	0x0020


	//----- nvinfo : EIATTR_PARAM_CBANK
	.align		4
        /*0090*/ 	.byte	0x04, 0x0a
        /*0092*/ 	.short	(.L_57 - .L_56)
	.align		4
.L_56:
        /*0094*/ 	.word	index@(.nv.constant0._Z13cudaMatrixAddPfS_S_ii)
        /*0098*/ 	.short	0x0380
        /*009a*/ 	.short	0x0020


	//----- nvinfo : EIATTR_SW_WAR
	.align		4
.L_57:
        /*009c*/ 	.byte	0x04, 0x36
        /*009e*/ 	.short	(.L_59 - .L_58)
.L_58:
        /*00a0*/ 	.word	0x00000008
.L_59:


//--------------------- .nv.callgraph             --------------------------
	.section	.nv.callgraph,"",@"SHT_CUDA_CALLGRAPH"
	.align	4
	.sectionentsize	8
	.align		4
        /*0000*/ 	.word	0x00000000
	.align		4
        /*0004*/ 	.word	0xffffffff
	.align		4
        /*0008*/ 	.word	index@(_Z14cudaMatrixMultPfS_S_i)
	.align		4
        /*000c*/ 	.word	index@(vprintf)
	.align		4
        /*0010*/ 	.word	index@(_Z13cudaMatrixAddPfS_S_ii)
	.align		4
        /*0014*/ 	.word	index@(vprintf)
	.align		4
        /*0018*/ 	.word	0x00000000
	.align		4
        /*001c*/ 	.word	0xfffffffe
	.align		4
        /*0020*/ 	.word	0x00000000
	.align		4
        /*0024*/ 	.word	0xfffffffd
	.align		4
        /*0028*/ 	.word	0x00000000
	.align		4
        /*002c*/ 	.word	0xfffffffc


//--------------------- .nv.constant4             --------------------------
	.section	.nv.constant4,"a",@progbits
	.align	8
	.align		8
.nv.constant4:
        /*0000*/ 	.dword	vprintf
	.align		8
        /*0008*/ 	.dword	$str
	.align		8
        /*0010*/ 	.dword	$str$1


//--------------------- .text._Z14cudaMatrixMultPfS_S_i --------------------------
	.section	.text._Z14cudaMatrixMultPfS_S_i,"ax",@progbits
	.align	128
        .global         _Z14cudaMatrixMultPfS_S_i
        .type           _Z14cudaMatrixMultPfS_S_i,@function
        .size           _Z14cudaMatrixMultPfS_S_i,(.L_x_9 - _Z14cudaMatrixMultPfS_S_i)
        .other          _Z14cudaMatrixMultPfS_S_i,@"STO_CUDA_ENTRY STV_DEFAULT"
_Z14cudaMatrixMultPfS_S_i:
.text._Z14cudaMatrixMultPfS_S_i:
[----:B------:R-:W0:Y:S01]  /*0000*/  LDC R1, c[0x0][0x37c] ;  /* 0x0000df00ff017b82 */ /* 0x000e220000000800 */
[----:B------:R-:W-:Y:S01]  /*0010*/  MOV R0, 0x0 ;  /* 0x0000000000007802 */ /* 0x000fe20000000f00 */
[----:B------:R-:W1:Y:S01]  /*0020*/  LDCU.64 UR4, c[0x4][0x10] ;  /* 0x01000200ff0477ac */ /* 0x000e620008000a00 */
[----:B------:R-:W-:-:S05]  /*0030*/  CS2R R6, SRZ ;  /* 0x0000000000067805 */ /* 0x000fca000001ff00 */
[----:B------:R2:W3:Y:S01]  /*0040*/  LDC.64 R2, c[0x4][R0] ;  /* 0x0100000000027b82 */ /* 0x0004e20000000a00 */
[----:B-1----:R-:W-:Y:S02]  /*0050*/  IMAD.U32 R4, RZ, RZ, UR4 ;  /* 0x00000004ff047e24 */ /* 0x002fe4000f8e00ff */
[----:B--2---:R-:W-:-:S07]  /*0060*/  IMAD.U32 R5, RZ, RZ, UR5 ;  /* 0x00000005ff057e24 */ /* 0x004fce000f8e00ff */
[----:B------:R-:W-:-:S07]  /*0070*/  LEPC R20, `(.L_x_0) ;  /* 0x000000001014794e */ /* 0x000fce0000000000 */
[----:B0--3--:R-:W-:Y:S05]  /*0080*/  CALL.ABS.NOINC R2 ;  /* 0x0000000002007343 */ /* 0x009fea0003c00000 */
.L_x_0:
[----:B------:R-:W0:Y:S01]  /*0090*/  S2R R3, SR_TID.Y ;  /* 0x0000000000037919 */ /* 0x000e220000002200 */
[----:B------:R-:W0:Y:S01]  /*00a0*/  LDC R0, c[0x0][0x364] ;  /* 0x0000d900ff007b82 */ /* 0x000e220000000800 */
[----:B------:R-:W-:Y:S01]  /*00b0*/  BSSY.RECONVERGENT B0, `(.L_x_1) ;  /* 0x00000b0000007945 */ /* 0x000fe20003800200 */
[----:B------:R-:W-:Y:S01]  /*00c0*/  IMAD.MOV.U32 R16, RZ, RZ, RZ ;  /* 0x000000ffff107224 */ /* 0x000fe200078e00ff */
[----:B------:R-:W1:Y:S05]  /*00d0*/  S2R R5, SR_TID.X ;  /* 0x0000000000057919 */ /* 0x000e6a0000002100 */
[----:B------:R-:W0:Y:S08]  /*00e0*/  S2UR UR4, SR_CTAID.Y ;  /* 0x00000000000479c3 */ /* 0x000e300000002600 */
[----:B------:R-:W1:Y:S08]  /*00f0*/  S2UR UR5, SR_CTAID.X ;  /* 0x00000000000579c3 */ /* 0x000e700000002500 */
[----:B------:R-:W1:Y:S08]  /*0100*/  LDC R18, c[0x0][0x360] ;  /* 0x0000d800ff127b82 */ /* 0x000e700000000800 */
[----:B------:R-:W2:Y:S01]  /*0110*/  LDC R19, c[0x0][0x398] ;  /* 0x0000e600ff137b82 */ /* 0x000ea20000000800 */
[----:B0-----:R-:W-:-:S07]  /*0120*/  IMAD R0, R0, UR4, R3 ;  /* 0x0000000400007c24 */ /* 0x001fce000f8e0203 */
[----:B------:R-:W0:Y:S01]  /*0130*/  LDC.64 R22, c[0x0][0x358] ;  /* 0x0000d600ff167b82 */ /* 0x000e220000000a00 */
[----:B-1----:R-:W-:-:S05]  /*0140*/  IMAD R18, R18, UR5, R5 ;  /* 0x0000000512127c24 */ /* 0x002fca000f8e0205 */
[----:B------:R-:W-:Y:S02]  /*0150*/  VIMNMX R2, PT, PT, R0, R18, !PT ;  /* 0x0000001200027248 */ /* 0x000fe40007fe0100 */
[----:B--2---:R-:W-:-:S04]  /*0160*/  ISETP.GE.AND P0, PT, R19, 0x1, PT ;  /* 0x000000011300780c */ /* 0x004fc80003f06270 */
[----:B------:R-:W-:-:S13]  /*0170*/  ISETP.GE.OR P0, PT, R2, R19, !P0 ;  /* 0x000000130200720c */ /* 0x000fda0004706670 */
[----:B------:R-:W-:Y:S05]  /*0180*/  @P0 BRA `(.L_x_2) ;  /* 0x0000000800880947 */ /* 0x000fea0003800000 */
[----:B------:R-:W-:Y:S01]  /*0190*/  ISETP.GE.U32.AND P0, PT, R19, 0x8, PT ;  /* 0x000000081300780c */ /* 0x000fe20003f06070 */
[----:B------:R-:W-:Y:S02]  /*01a0*/  HFMA2 R16, -RZ, RZ, 0, 0 ;  /* 0x00000000ff107431 */ /* 0x000fe400000001ff */
[----:B------:R-:W-:Y:S02]  /*01b0*/  IMAD R7, R0, R19, RZ ;  /* 0x0000001300077224 */ /* 0x000fe400078e02ff */
[----:B------:R-:W-:-:S08]  /*01c0*/  IMAD.MOV.U32 R20, RZ, RZ, RZ ;  /* 0x000000ffff147224 */ /* 0x000fd000078e00ff */
[----:B------:R-:W-:Y:S05]  /*01d0*/  @!P0 BRA `(.L_x_3) ;  /* 0x0000000400088947 */ /* 0x000fea0003800000 */
[----:B------:R-:W1:Y:S01]  /*01e0*/  LDC.64 R4, c[0x0][0x380] ;  /* 0x0000e000ff047b82 */ /* 0x000e620000000a00 */
[----:B------:R-:W-:Y:S01]  /*01f0*/  LOP3.LUT R20, R19, 0x7ffffff8, RZ, 0xc0, !PT ;  /* 0x7ffffff813147812 */ /* 0x000fe200078ec0ff */
[----:B------:R-:W-:Y:S01]  /*0200*/  BSSY.RECONVERGENT B1, `(.L_x_3) ;  /* 0x000003f000017945 */ /* 0x000fe20003800200 */
[----:B------:R-:W-:Y:S01]  /*0210*/  MOV R16, RZ ;  /* 0x000000ff00107202 */ /* 0x000fe20000000f00 */
[----:B------:R-:W-:Y:S02]  /*0220*/  IMAD.MOV.U32 R21, RZ, RZ, R18 ;  /* 0x000000ffff157224 */ /* 0x000fe400078e0012 */
[----:B------:R-:W-:Y:S02]  /*0230*/  IMAD.MOV R24, RZ, RZ, -R20 ;  /* 0x000000ffff187224 */ /* 0x000fe400078e0a14 */
[----:B------:R-:W2:Y:S01]  /*0240*/  LDC.64 R2, c[0x0][0x388] ;  /* 0x0000e200ff027b82 */ /* 0x000ea20000000a00 */
[----:B-1----:R-:W-:-:S03]  /*0250*/  IMAD.WIDE.U32 R4, R7, 0x4, R4 ;  /* 0x0000000407047825 */ /* 0x002fc600078e0004 */
[----:B------:R-:W-:Y:S01]  /*0260*/  IADD3 R25, P0, PT, R4, 0x10, RZ ;  /* 0x0000001004197810 */ /* 0x000fe20007f1e0ff */
[----:B--2---:R-:W-:-:S04]  /*0270*/  IMAD.WIDE.U32 R6, R19, 0x14, R2 ;  /* 0x0000001413067825 */ /* 0x004fc800078e0002 */
[----:B------:R-:W-:Y:S02]  /*0280*/  IMAD.X R28, RZ, RZ, R5, P0 ;  /* 0x000000ffff1c7224 */ /* 0x000fe400000e0605 */
[----:B------:R-:W-:-:S04]  /*0290*/  IMAD.WIDE.U32 R4, R19, 0x10, R2 ;  /* 0x0000001013047825 */ /* 0x000fc800078e0002 */
[----:B------:R-:W-:-:S04]  /*02a0*/  IMAD.WIDE.U32 R8, R19, 0x18, R2 ;  /* 0x0000001813087825 */ /* 0x000fc800078e0002 */
[----:B------:R-:W-:-:S07]  /*02b0*/  IMAD.WIDE.U32 R10, R19, 0x1c, R2 ;  /* 0x0000001c130a7825 */ /* 0x000fce00078e0002 */
.L_x_4:
[C---:B0-----:R-:W-:Y:S01]  /*02c0*/  R2UR UR6, R22.reuse ;  /* 0x00000000160672ca */ /* 0x041fe200000e0000 */
[--C-:B------:R-:W-:Y:S01]  /*02d0*/  IMAD.WIDE R12, R21, 0x4, R2.reuse ;  /* 0x00000004150c7825 */ /* 0x100fe200078e0202 */
[----:B------:R-:W-:Y:S02]  /*02e0*/  R2UR UR7, R23 ;  /* 0x00000000170772ca */ /* 0x000fe400000e0000 */
[C---:B------:R-:W-:Y:S01]  /*02f0*/  R2UR UR4, R22.reuse ;  /* 0x00000000160472ca */ /* 0x040fe200000e0000 */
[----:B------:R-:W-:Y:S01]  /*0300*/  IMAD.WIDE.U32 R14, R19, 0x4, R2 ;  /* 0x00000004130e7825 */ /* 0x000fe200078e0002 */
[C---:B------:R-:W-:Y:S02]  /*0310*/  R2UR UR5, R23.reuse ;  /* 0x00000000170572ca */ /* 0x040fe400000e0000 */
[----:B------:R-:W-:Y:S02]  /*0320*/  R2UR UR8, R22 ;  /* 0x00000000160872ca */ /* 0x000fe400000e0000 */
[----:B------:R-:W-:-:S02]  /*0330*/  R2UR UR9, R23 ;  /* 0x00000000170972ca */ /* 0x000fc400000e0000 */
[----:B------:R-:W-:Y:S02]  /*0340*/  R2UR UR10, R22 ;  /* 0x00000000160a72ca */ /* 0x000fe400000e0000 */
[----:B------:R-:W-:Y:S01]  /*0350*/  R2UR UR11, R23 ;  /* 0x00000000170b72ca */ /* 0x000fe200000e0000 */
[----:B------:R0:W2:Y:S01]  /*0360*/  LDG.E R17, desc[UR6][R12.64] ;  /* 0x000000060c117981 */ /* 0x0000a2000c1e1900 */
[----:B------:R-:W-:Y:S01]  /*0370*/  IMAD.WIDE R26, R21, 0x4, R14 ;  /* 0x00000004151a7825 */ /* 0x000fe200078e020e */
[----:B0-----:R-:W-:-:S03]  /*0380*/  MOV R12, R25 ;  /* 0x00000019000c7202 */ /* 0x001fc60000000f00 */
[----:B------:R-:W-:-:S07]  /*0390*/  IMAD.MOV.U32 R13, RZ, RZ, R28 ;  /* 0x000000ffff0d7224 */ /* 0x000fce00078e001c */
[----:B------:R-:W3:Y:S04]  /*03a0*/  LDG.E R25, desc[UR10][R26.64] ;  /* 0x0000000a1a197981 */ /* 0x000ee8000c1e1900 */
[----:B------:R-:W2:Y:S04]  /*03b0*/  LDG.E R15, desc[UR4][R12.64+-0x10] ;  /* 0xfffff0040c0f7981 */ /* 0x000ea8000c1e1900 */
[----:B------:R-:W3:Y:S04]  /*03c0*/  LDG.E R28, desc[UR8][R12.64+-0xc] ;  /* 0xfffff4080c1c7981 */ /* 0x000ee8000c1e1900 */
[----:B------:R-:W4:Y:S04]  /*03d0*/  LDG.E R26, desc[UR4][R12.64+-0x8] ;  /* 0xfffff8040c1a7981 */ /* 0x000f28000c1e1900 */
[----:B------:R-:W5:Y:S01]  /*03e0*/  LDG.E R29, desc[UR8][R12.64+0x4] ;  /* 0x000004080c1d7981 */ /* 0x000f62000c1e1900 */
[----:B--2---:R-:W-:Y:S01]  /*03f0*/  FFMA R17, R15, R17, R16 ;  /* 0x000000110f117223 */ /* 0x004fe20000000010 */
[----:B------:R-:W-:-:S04]  /*0400*/  IMAD.WIDE.U32 R14, R19, 0x8, R2 ;  /* 0x00000008130e7825 */ /* 0x000fc800078e0002 */
[----:B---3--:R-:W-:Y:S01]  /*0410*/  FFMA R25, R28, R25, R17 ;  /* 0x000000191c197223 */ /* 0x008fe20000000011 */
[----:B------:R-:W-:Y:S01]  /*0420*/  IMAD.WIDE.U32 R16, R19, 0xc, R2 ;  /* 0x0000000c13107825 */ /* 0x000fe200078e0002 */
[----:B------:R-:W2:Y:S03]  /*0430*/  LDG.E R28, desc[UR8][R12.64+-0x4] ;  /* 0xfffffc080c1c7981 */ /* 0x000ea6000c1e1900 */
[----:B------:R-:W-:-:S04]  /*0440*/  IMAD.WIDE R14, R21, 0x4, R14 ;  /* 0x00000004150e7825 */ /* 0x000fc800078e020e */
[C---:B------:R-:W-:Y:S02]  /*0450*/  IMAD.WIDE R16, R21.reuse, 0x4, R16 ;  /* 0x0000000415107825 */ /* 0x040fe400078e0210 */
[----:B------:R-:W4:Y:S04]  /*0460*/  LDG.E R14, desc[UR6][R14.64] ;  /* 0x000000060e0e7981 */ /* 0x000f28000c1e1900 */
[----:B------:R-:W2:Y:S01]  /*0470*/  LDG.E R16, desc[UR10][R16.64] ;  /* 0x0000000a10107981 */ /* 0x000ea2000c1e1900 */
[----:B----4-:R-:W-:Y:S01]  /*0480*/  FFMA R25, R26, R14, R25 ;  /* 0x0000000e1a197223 */ /* 0x010fe20000000019 */
[----:B------:R-:W-:-:S04]  /*0490*/  IMAD.WIDE R26, R21, 0x4, R4 ;  /* 0x00000004151a7825 */ /* 0x000fc800078e0204 */
[----:B--2---:R-:W-:Y:S01]  /*04a0*/  FFMA R25, R28, R16, R25 ;  /* 0x000000101c197223 */ /* 0x004fe20000000019 */
[C---:B------:R-:W-:Y:S01]  /*04b0*/  IMAD.WIDE R14, R21.reuse, 0x4, R6 ;  /* 0x00000004150e7825 */ /* 0x040fe200078e0206 */
[----:B------:R-:W2:Y:S04]  /*04c0*/  LDG.E R28, desc[UR4][R12.64] ;  /* 0x000000040c1c7981 */ /* 0x000ea8000c1e1900 */
[----:B------:R-:W2:Y:S04]  /*04d0*/  LDG.E R26, desc[UR6][R26.64] ;  /* 0x000000061a1a7981 */ /* 0x000ea8000c1e1900 */
[----:B------:R-:W5:Y:S01]  /*04e0*/  LDG.E R14, desc[UR10][R14.64] ;  /* 0x0000000a0e0e7981 */ /* 0x000f62000c1e1900 */
[----:B------:R-:W-:-:S03]  /*04f0*/  IMAD.WIDE R16, R21, 0x4, R8 ;  /* 0x0000000415107825 */ /* 0x000fc600078e0208 */
[----:B------:R-:W3:Y:S04]  /*0500*/  LDG.E R27, desc[UR8][R12.64+0xc] ;  /* 0x00000c080c1b7981 */ /* 0x000ee8000c1e1900 */
[----:B------:R-:W4:Y:S01]  /*0510*/  LDG.E R16, desc[UR6][R16.64] ;  /* 0x0000000610107981 */ /* 0x000f22000c1e1900 */
[----:B--2---:R-:W-:-:S03]  /*0520*/  FFMA R25, R28, R26, R25 ;  /* 0x0000001a1c197223 */ /* 0x004fc60000000019 */
[----:B------:R-:W4:Y:S01]  /*0530*/  LDG.E R26, desc[UR4][R12.64+0x8] ;  /* 0x000008040c1a7981 */ /* 0x000f22000c1e1900 */
[----:B-----5:R-:W-:Y:S01]  /*0540*/  FFMA R25, R29, R14, R25 ;  /* 0x0000000e1d197223 */ /* 0x020fe20000000019 */
[----:B------:R-:W-:-:S06]  /*0550*/  IMAD.WIDE R14, R21, 0x4, R10 ;  /* 0x00000004150e7825 */ /* 0x000fcc00078e020a */
[----:B------:R-:W3:Y:S01]  /*0560*/  LDG.E R14, desc[UR10][R14.64] ;  /* 0x0000000a0e0e7981 */ /* 0x000ee2000c1e1900 */
[----:B------:R-:W-:-:S05]  /*0570*/  VIADD R24, R24, 0x8 ;  /* 0x0000000818187836 */ /* 0x000fca0000000000 */
[----:B------:R-:W-:Y:S01]  /*0580*/  ISETP.NE.AND P0, PT, R24, RZ, PT ;  /* 0x000000ff1800720c */ /* 0x000fe20003f05270 */
[----:B------:R-:W-:Y:S02]  /*0590*/  IMAD R21, R19, 0x8, R21 ;  /* 0x0000000813157824 */ /* 0x000fe400078e0215 */
[----:B----4-:R-:W-:Y:S01]  /*05a0*/  FFMA R26, R26, R16, R25 ;  /* 0x000000101a1a7223 */ /* 0x010fe20000000019 */
[----:B------:R-:W-:-:S04]  /*05b0*/  IADD3 R25, P1, PT, R12, 0x20, RZ ;  /* 0x000000200c197810 */ /* 0x000fc80007f3e0ff */
[----:B------:R-:W-:Y:S01]  /*05c0*/  IADD3.X R28, PT, PT, RZ, R13, RZ, P1, !PT ;  /* 0x0000000dff1c7210 */ /* 0x000fe20000ffe4ff */
[----:B---3--:R-:W-:-:S04]  /*05d0*/  FFMA R16, R27, R14, R26 ;  /* 0x0000000e1b107223 */ /* 0x008fc8000000001a */
[----:B------:R-:W-:Y:S05]  /*05e0*/  @P0 BRA `(.L_x_4) ;  /* 0xfffffffc00340947 */ /* 0x000fea000383ffff */
[----:B------:R-:W-:Y:S05]  /*05f0*/  BSYNC.RECONVERGENT B1 ;  /* 0x0000000000017941 */ /* 0x000fea0003800200 */
.L_x_3:
[----:B------:R-:W-:-:S04]  /*0600*/  LOP3.LUT R3, R19, 0x7, RZ, 0xc0, !PT ;  /* 0x0000000713037812 */ /* 0x000fc800078ec0ff */
[----:B------:R-:W-:-:S13]  /*0610*/  ISETP.NE.AND P0, PT, R3, RZ, PT ;  /* 0x000000ff0300720c */ /* 0x000fda0003f05270 */
[----:B------:R-:W-:Y:S05]  /*0620*/  @!P0 BRA `(.L_x_2) ;  /* 0x0000000400608947 */ /* 0x000fea0003800000 */
[----:B------:R-:W-:Y:S01]  /*0630*/  ISETP.GE.U32.AND P1, PT, R3, 0x4, PT ;  /* 0x000000040300780c */ /* 0x000fe20003f26070 */
[----:B------:R-:W-:Y:S01]  /*0640*/  IMAD R3, R0, R19, RZ ;  /* 0x0000001300037224 */ /* 0x000fe200078e02ff */
[----:B------:R-:W-:-:S04]  /*0650*/  LOP3.LUT R2, R19, 0x3, RZ, 0xc0, !PT ;  /* 0x0000000313027812 */ /* 0x000fc800078ec0ff */
[----:B------:R-:W-:-:S07]  /*0660*/  ISETP.NE.AND P0, PT, R2, RZ, PT ;  /* 0x000000ff0200720c */ /* 0x000fce0003f05270 */
[----:B------:R-:W-:Y:S06]  /*0670*/  @!P1 BRA `(.L_x_5) ;  /* 0x0000000000a49947 */ /* 0x000fec0003800000 */
[----:B------:R-:W1:Y:S01]  /*0680*/  LDC.64 R12, c[0x0][0x380] ;  /* 0x0000e000ff0c7b82 */ /* 0x000e620000000a00 */
[----:B------:R-:W2:Y:S01]  /*0690*/  LDCU.64 UR4, c[0x0][0x380] ;  /* 0x00007000ff0477ac */ /* 0x000ea20008000a00 */
[----:B------:R-:W-:Y:S01]  /*06a0*/  IMAD.IADD R5, R3, 0x1, R20 ;  /* 0x0000000103057824 */ /* 0x000fe200078e0214 */
[----:B0-----:R-:W-:Y:S01]  /*06b0*/  R2UR UR6, R22 ;  /* 0x00000000160672ca */ /* 0x001fe200000e0000 */
[----:B------:R-:W-:Y:S01]  /*06c0*/  IMAD R7, R20, R19, R18 ;  /* 0x0000001314077224 */ /* 0x000fe200078e0212 */
[C---:B------:R-:W-:Y:S02]  /*06d0*/  R2UR UR7, R23.reuse ;  /* 0x00000000170772ca */ /* 0x040fe400000e0000 */
[C---:B------:R-:W-:Y:S01]  /*06e0*/  R2UR UR8, R22.reuse ;  /* 0x00000000160872ca */ /* 0x040fe200000e0000 */
[----:B------:R-:W0:Y:S01]  /*06f0*/  LDC.64 R14, c[0x0][0x388] ;  /* 0x0000e200ff0e7b82 */ /* 0x000e220000000a00 */
[----:B------:R-:W-:Y:S02]  /*0700*/  R2UR UR9, R23 ;  /* 0x00000000170972ca */ /* 0x000fe400000e0000 */
[----:B------:R-:W-:-:S02]  /*0710*/  R2UR UR12, R22 ;  /* 0x00000000160c72ca */ /* 0x000fc400000e0000 */
[C---:B------:R-:W-:Y:S02]  /*0720*/  R2UR UR13, R23.reuse ;  /* 0x00000000170d72ca */ /* 0x040fe400000e0000 */
[C---:B------:R-:W-:Y:S02]  /*0730*/  R2UR UR10, R22.reuse ;  /* 0x00000000160a72ca */ /* 0x040fe400000e0000 */
[C---:B------:R-:W-:Y:S02]  /*0740*/  R2UR UR11, R23.reuse ;  /* 0x00000000170b72ca */ /* 0x040fe400000e0000 */
[C---:B------:R-:W-:Y:S02]  /*0750*/  R2UR UR16, R22.reuse ;  /* 0x00000000161072ca */ /* 0x040fe400000e0000 */
[----:B------:R-:W-:Y:S02]  /*0760*/  R2UR UR17, R23 ;  /* 0x00000000171172ca */ /* 0x000fe400000e0000 */
[----:B------:R-:W-:Y:S01]  /*0770*/  R2UR UR14, R22 ;  /* 0x00000000160e72ca */ /* 0x000fe200000e0000 */
[----:B-1----:R-:W-:Y:S01]  /*0780*/  IMAD.WIDE.U32 R12, R5, 0x4, R12 ;  /* 0x00000004050c7825 */ /* 0x002fe200078e000c */
[----:B------:R-:W-:-:S02]  /*0790*/  IADD3 R5, P1, PT, R3, R20, RZ ;  /* 0x0000001403057210 */ /* 0x000fc40007f3e0ff */
[----:B------:R-:W-:Y:S02]  /*07a0*/  R2UR UR15, R23 ;  /* 0x00000000170f72ca */ /* 0x000fe400000e0000 */
[----:B------:R-:W-:Y:S01]  /*07b0*/  IADD3.X R8, PT, PT, RZ, RZ, RZ, P1, !PT ;  /* 0x000000ffff087210 */ /* 0x000fe20000ffe4ff */
[----:B------:R-:W3:Y:S01]  /*07c0*/  LDG.E R13, desc[UR6][R12.64] ;  /* 0x000000060c0d7981 */ /* 0x000ee2000c1e1900 */
[----:B--2---:R-:W-:Y:S01]  /*07d0*/  LEA R4, P1, R5, UR4, 0x2 ;  /* 0x0000000405047c11 */ /* 0x004fe2000f8210ff */
[----:B0-----:R-:W-:Y:S01]  /*07e0*/  IMAD.WIDE R14, R7, 0x4, R14 ;  /* 0x00000004070e7825 */ /* 0x001fe200078e020e */
[----:B------:R-:W-:Y:S02]  /*07f0*/  R2UR UR4, R22 ;  /* 0x00000000160472ca */ /* 0x000fe400000e0000 */
[----:B------:R-:W-:Y:S01]  /*0800*/  LEA.HI.X R5, R5, UR5, R8, 0x2, P1 ;  /* 0x0000000505057c11 */ /* 0x000fe200088f1408 */
[----:B------:R-:W-:Y:S01]  /*0810*/  IMAD.WIDE.U32 R6, R19, 0x4, R14 ;  /* 0x0000000413067825 */ /* 0x000fe200078e000e */
[----:B------:R-:W-:Y:S01]  /*0820*/  R2UR UR5, R23 ;  /* 0x00000000170572ca */ /* 0x000fe200000e0000 */
[----:B------:R-:W3:Y:S02]  /*0830*/  LDG.E R14, desc[UR8][R14.64] ;  /* 0x000000080e0e7981 */ /* 0x000ee4000c1e1900 */
[----:B------:R-:W-:-:S02]  /*0840*/  IMAD.WIDE.U32 R8, R19, 0x4, R6 ;  /* 0x0000000413087825 */ /* 0x000fc400078e0006 */
[----:B------:R-:W2:Y:S04]  /*0850*/  LDG.E R24, desc[UR10][R4.64+0x4] ;  /* 0x0000040a04187981 */ /* 0x000ea8000c1e1900 */
[----:B------:R-:W2:Y:S01]  /*0860*/  LDG.E R6, desc[UR12][R6.64] ;  /* 0x0000000c06067981 */ /* 0x000ea2000c1e1900 */
[----:B------:R-:W-:-:S03]  /*0870*/  IMAD.WIDE.U32 R10, R19, 0x4, R8 ;  /* 0x00000004130a7825 */ /* 0x000fc600078e0008 */
[----:B------:R-:W4:Y:S04]  /*0880*/  LDG.E R17, desc[UR16][R8.64] ;  /* 0x0000001008117981 */ /* 0x000f28000c1e1900 */
[----:B------:R-:W4:Y:S04]  /*0890*/  LDG.E R26, desc[UR14][R4.64+0x8] ;  /* 0x0000080e041a7981 */ /* 0x000f28000c1e1900 */
[----:B------:R-:W5:Y:S04]  /*08a0*/  LDG.E R28, desc[UR4][R4.64+0xc] ;  /* 0x00000c04041c7981 */ /* 0x000f68000c1e1900 */
[----:B------:R-:W5:Y:S01]  /*08b0*/  LDG.E R10, desc[UR6][R10.64] ;  /* 0x000000060a0a7981 */ /* 0x000f62000c1e1900 */
[----:B------:R-:W-:-:S02]  /*08c0*/  VIADD R20, R20, 0x4 ;  /* 0x0000000414147836 */ /* 0x000fc40000000000 */
[----:B---3--:R-:W-:-:S04]  /*08d0*/  FFMA R13, R13, R14, R16 ;  /* 0x0000000e0d0d7223 */ /* 0x008fc80000000010 */
[----:B--2---:R-:W-:-:S04]  /*08e0*/  FFMA R13, R24, R6, R13 ;  /* 0x00000006180d7223 */ /* 0x004fc8000000000d */
[----:B----4-:R-:W-:-:S04]  /*08f0*/  FFMA R13, R26, R17, R13 ;  /* 0x000000111a0d7223 */ /* 0x010fc8000000000d */
[----:B-----5:R-:W-:-:S07]  /*0900*/  FFMA R16, R28, R10, R13 ;  /* 0x0000000a1c107223 */ /* 0x020fce000000000d */
.L_x_5:
[----:B------:R-:W-:Y:S05]  /*0910*/  @!P0 BRA `(.L_x_2) ;  /* 0x0000000000a48947 */ /* 0x000fea0003800000 */
[----:B------:R-:W-:Y:S01]  /*0920*/  ISETP.NE.AND P1, PT, R2, 0x1, PT ;  /* 0x000000010200780c */ /* 0x000fe20003f25270 */
[----:B------:R-:W1:Y:S01]  /*0930*/  LDC.64 R12, c[0x0][0x380] ;  /* 0x0000e000ff0c7b82 */ /* 0x000e620000000a00 */
[----:B------:R-:W-:-:S04]  /*0940*/  LOP3.LUT R14, R19, 0x1, RZ, 0xc0, !PT ;  /* 0x00000001130e7812 */ /* 0x000fc800078ec0ff */
[----:B------:R-:W-:-:S03]  /*0950*/  ISETP.NE.U32.AND P0, PT, R14, 0x1, PT ;  /* 0x000000010e00780c */ /* 0x000fc60003f05070 */
[----:B------:R-:W2:Y:S04]  /*0960*/  LDC.64 R10, c[0x0][0x388] ;  /* 0x0000e200ff0a7b82 */ /* 0x000ea80000000a00 */
[----:B------:R-:W-:Y:S01]  /*0970*/  @P1 IMAD.IADD R15, R3, 0x1, R20 ;  /* 0x00000001030f1824 */ /* 0x000fe200078e0214 */
[C---:B0-----:R-:W-:Y:S02]  /*0980*/  @P1 R2UR UR4, R22.reuse ;  /* 0x00000000160412ca */ /* 0x041fe400000e0000 */
[C---:B------:R-:W-:Y:S01]  /*0990*/  @P1 R2UR UR5, R23.reuse ;  /* 0x00000000170512ca */ /* 0x040fe200000e0000 */
[----:B------:R-:W0:Y:S01]  /*09a0*/  @P1 LDC.64 R8, c[0x0][0x380] ;  /* 0x0000e000ff081b82 */ /* 0x000e220000000a00 */
[----:B------:R-:W-:Y:S02]  /*09b0*/  @P1 R2UR UR6, R22 ;  /* 0x00000000160612ca */ /* 0x000fe400000e0000 */
[----:B------:R-:W-:-:S02]  /*09c0*/  @P1 R2UR UR7, R23 ;  /* 0x00000000170712ca */ /* 0x000fc400000e0000 */
[----:B------:R-:W-:Y:S02]  /*09d0*/  @P1 IADD3 R2, P2, PT, R3, R20, RZ ;  /* 0x0000001403021210 */ /* 0x000fe40007f5e0ff */
[----:B------:R-:W-:Y:S01]  /*09e0*/  @P1 R2UR UR8, R22 ;  /* 0x00000000160812ca */ /* 0x000fe200000e0000 */
[----:B------:R-:W3:Y:S01]  /*09f0*/  LDC.64 R4, c[0x0][0x380] ;  /* 0x0000e000ff047b82 */ /* 0x000ee20000000a00 */
[----:B-1----:R-:W-:Y:S01]  /*0a00*/  @P1 IMAD.WIDE.U32 R12, R15, 0x4, R12 ;  /* 0x000000040f0c1825 */ /* 0x002fe200078e000c */
[----:B------:R-:W-:Y:S02]  /*0a10*/  @P1 R2UR UR9, R23 ;  /* 0x00000000170912ca */ /* 0x000fe400000e0000 */
[----:B------:R-:W-:Y:S01]  /*0a20*/  @P1 IADD3.X R14, PT, PT, RZ, RZ, RZ, P2, !PT ;  /* 0x000000ffff0e1210 */ /* 0x000fe200017fe4ff */
[----:B------:R-:W-:-:S03]  /*0a30*/  @P1 IMAD R15, R20, R19, R18 ;  /* 0x00000013140f1224 */ /* 0x000fc600078e0212 */
[----:B------:R-:W1:Y:S01]  /*0a40*/  LDC.64 R6, c[0x0][0x388] ;  /* 0x0000e200ff067b82 */ /* 0x000e620000000a00 */
[----:B------:R-:W-:Y:S01]  /*0a50*/  @P1 VIADD R20, R20, 0x2 ;  /* 0x0000000214141836 */ /* 0x000fe20000000000 */
[C---:B------:R-:W-:Y:S01]  /*0a60*/  @!P0 R2UR UR10, R22.reuse ;  /* 0x00000000160a82ca */ /* 0x040fe200000e0000 */
[----:B--2---:R-:W-:Y:S01]  /*0a70*/  @P1 IMAD.WIDE R10, R15, 0x4, R10 ;  /* 0x000000040f0a1825 */ /* 0x004fe200078e020a */
[C---:B------:R-:W-:Y:S01]  /*0a80*/  @!P0 R2UR UR11, R23.reuse ;  /* 0x00000000170b82ca */ /* 0x040fe200000e0000 */
[----:B------:R-:W2:Y:S01]  /*0a90*/  @P1 LDG.E R13, desc[UR4][R12.64] ;  /* 0x000000040c0d1981 */ /* 0x000ea2000c1e1900 */
[----:B------:R-:W-:Y:S02]  /*0aa0*/  @!P0 R2UR UR12, R22 ;  /* 0x00000000160c82ca */ /* 0x000fe400000e0000 */
[----:B0-----:R-:W-:Y:S02]  /*0ab0*/  @P1 LEA R8, P2, R2, R8, 0x2 ;  /* 0x0000000802081211 */ /* 0x001fe400078410ff */
[----:B------:R-:W-:Y:S01]  /*0ac0*/  @!P0 R2UR UR13, R23 ;  /* 0x00000000170d82ca */ /* 0x000fe200000e0000 */
[----:B------:R-:W-:Y:S01]  /*0ad0*/  @!P0 IMAD R17, R20, R19, R18 ;  /* 0x0000001314118224 */ /* 0x000fe200078e0212 */
[----:B------:R-:W-:-:S02]  /*0ae0*/  @P1 LEA.HI.X R9, R2, R9, R14, 0x2, P2 ;  /* 0x0000000902091211 */ /* 0x000fc400010f140e */
[----:B------:R-:W-:Y:S01]  /*0af0*/  @!P0 IADD3 R15, PT, PT, R3, R20, RZ ;  /* 0x00000014030f8210 */ /* 0x000fe20007ffe0ff */
[----:B------:R-:W-:Y:S01]  /*0b00*/  @P1 IMAD.WIDE.U32 R2, R19, 0x4, R10 ;  /* 0x0000000413021825 */ /* 0x000fe200078e000a */
[----:B------:R-:W2:Y:S03]  /*0b10*/  @P1 LDG.E R14, desc[UR6][R10.64] ;  /* 0x000000060a0e1981 */ /* 0x000ea6000c1e1900 */
[----:B---3--:R-:W-:Y:S01]  /*0b20*/  @!P0 IMAD.WIDE.U32 R4, R15, 0x4, R4 ;  /* 0x000000040f048825 */ /* 0x008fe200078e0004 */
[----:B------:R-:W3:Y:S03]  /*0b30*/  @P1 LDG.E R8, desc[UR8][R8.64+0x4] ;  /* 0x0000040808081981 */ /* 0x000ee6000c1e1900 */
[----:B-1----:R-:W-:Y:S01]  /*0b40*/  @!P0 IMAD.WIDE R6, R17, 0x4, R6 ;  /* 0x0000000411068825 */ /* 0x002fe200078e0206 */
[----:B------:R-:W3:Y:S04]  /*0b50*/  @P1 LDG.E R2, desc[UR4][R2.64] ;  /* 0x0000000402021981 */ /* 0x000ee8000c1e1900 */
[----:B------:R-:W4:Y:S04]  /*0b60*/  @!P0 LDG.E R5, desc[UR10][R4.64] ;  /* 0x0000000a04058981 */ /* 0x000f28000c1e1900 */
[----:B------:R-:W4:Y:S01]  /*0b70*/  @!P0 LDG.E R6, desc[UR12][R6.64] ;  /* 0x0000000c06068981 */ /* 0x000f22000c1e1900 */
[----:B--2---:R-:W-:-:S04]  /*0b80*/  @P1 FFMA R13, R13, R14, R16 ;  /* 0x0000000e0d0d1223 */ /* 0x004fc80000000010 */
[----:B---3--:R-:W-:-:S04]  /*0b90*/  @P1 FFMA R16, R8, R2, R13 ;  /* 0x0000000208101223 */ /* 0x008fc8000000000d */
[----:B----4-:R-:W-:-:S07]  /*0ba0*/  @!P0 FFMA R16, R5, R6, R16 ;  /* 0x0000000605108223 */ /* 0x010fce0000000010 */
.L_x_2:
[----:B------:R-:W-:Y:S05]  /*0bb0*/  BSYNC.RECONVERGENT B0 ;  /* 0x0000000000007941 */ /* 0x000fea0003800200 */
.L_x_1:
[----:B------:R-:W1:Y:S01]  /*0bc0*/  LDC.64 R2, c[0x0][0x390] ;  /* 0x0000e400ff027b82 */ /* 0x000e620000000a00 */
[----:B0-----:R-:W-:Y:S01]  /*0bd0*/  R2UR UR4, R22 ;  /* 0x00000000160472ca */ /* 0x001fe200000e0000 */
[----:B------:R-:W-:Y:S01]  /*0be0*/  IMAD R19, R0, R19, R18 ;  /* 0x0000001300137224 */ /* 0x000fe200078e0212 */
[----:B------:R-:W-:-:S03]  /*0bf0*/  R2UR UR5, R23 ;  /* 0x00000000170572ca */ /* 0x000fc600000e0000 */
[----:B-1----:R-:W-:-:S10]  /*0c00*/  IMAD.WIDE R2, R19, 0x4, R2 ;  /* 0x0000000413027825 */ /* 0x002fd400078e0202 */
[----:B------:R-:W-:Y:S01]  /*0c10*/  STG.E desc[UR4][R2.64], R16 ;  /* 0x0000001002007986 */ /* 0x000fe2000c101904 */
[----:B------:R-:W-:Y:S05]  /*0c20*/  EXIT ;  /* 0x000000000000794d */ /* 0x000fea0003800000 */
.L_x_6:
[----:B------:R-:W-:-:S00]  /*0c30*/  BRA `(.L_x_6) ;  /* 0xfffffffc00fc7947 */ /* 0x000fc0000383ffff */
[----:B------:R-:W-:-:S00]  /*0c40*/  NOP ;  /* 0x0000000000007918 */ /* 0x000fc00000000000 */
        /* <DEDUP_REMOVED lines=11> */
.L_x_9:


//--------------------- .text._Z13cudaMatrixAddPfS_S_ii --------------------------
	.section	.text._Z13cudaMatrixAddPfS_S_ii,"ax",@progbits
	.align	128
        .global         _Z13cudaMatrixAddPfS_S_ii
        .type           _Z13cudaMatrixAddPfS_S_ii,@function
        .size           _Z13cudaMatrixAddPfS_S_ii,(.L_x_10 - _Z13cudaMatrixAddPfS_S_ii)
        .other          _Z13cudaMatrixAddPfS_S_ii,@"STO_CUDA_ENTRY STV_DEFAULT"
_Z13cudaMatrixAddPfS_S_ii:
.text._Z13cudaMatrixAddPfS_S_ii:
[----:B------:R-:W0:Y:S01]  /*0000*/  LDC R1, c[0x0][0x37c] ;  /* 0x0000df00ff017b82 */ /* 0x000e220000000800 */
[----:B------:R-:W-:Y:S01]  /*0010*/  MOV R0, 0x0 ;  /* 0x0000000000007802 */ /* 0x000fe20000000f00 */
[----:B------:R-:W1:Y:S01]  /*0020*/  LDCU.64 UR4, c[0x4][0x8] ;  /* 0x01000100ff0477ac */ /* 0x000e620008000a00 */
[----:B------:R-:W-:-:S05]  /*0030*/  CS2R R6, SRZ ;  /* 0x0000000000067805 */ /* 0x000fca000001ff00 */
[----:B------:R2:W3:Y:S01]  /*0040*/  LDC.64 R2, c[0x4][R0] ;  /* 0x0100000000027b82 */ /* 0x0004e20000000a00 */
[----:B-1----:R-:W-:Y:S02]  /*0050*/  MOV R4, UR4 ;  /* 0x0000000400047c02 */ /* 0x002fe40008000f00 */
[----:B--2---:R-:W-:-:S07]  /*0060*/  MOV R5, UR5 ;  /* 0x0000000500057c02 */ /* 0x004fce0008000f00 */
[----:B------:R-:W-:-:S07]  /*0070*/  LEPC R20, `(.L_x_7) ;  /* 0x000000001014794e */ /* 0x000fce0000000000 */
[----:B0--3--:R-:W-:Y:S05]  /*0080*/  CALL.ABS.NOINC R2 ;  /* 0x0000000002007343 */ /* 0x009fea0003c00000 */
.L_x_7:
[----:B------:R-:W0:Y:S01]  /*0090*/  S2R R3, SR_TID.Y ;  /* 0x0000000000037919 */ /* 0x000e220000002200 */
[----:B------:R-:W0:Y:S01]  /*00a0*/  S2UR UR4, SR_CTAID.Y ;  /* 0x00000000000479c3 */ /* 0x000e220000002600 */
[----:B------:R-:W1:Y:S07]  /*00b0*/  S2R R2, SR_TID.X ;  /* 0x0000000000027919 */ /* 0x000e6e0000002100 */
[----:B------:R-:W0:Y:S08]  /*00c0*/  LDC R0, c[0x0][0x364] ;  /* 0x0000d900ff007b82 */ /* 0x000e300000000800 */
[----:B------:R-:W1:Y:S08]  /*00d0*/  S2UR UR5, SR_CTAID.X ;  /* 0x00000000000579c3 */ /* 0x000e700000002500 */
[----:B------:R-:W1:Y:S08]  /*00e0*/  LDC R7, c[0x0][0x360] ;  /* 0x0000d800ff077b82 */ /* 0x000e700000000800 */
[----:B------:R-:W2:Y:S01]  /*00f0*/  LDC.64 R8, c[0x0][0x398] ;  /* 0x0000e600ff087b82 */ /* 0x000ea20000000a00 */
[----:B0-----:R-:W-:-:S02]  /*0100*/  IMAD R0, R0, UR4, R3 ;  /* 0x0000000400007c24 */ /* 0x001fc4000f8e0203 */
[----:B-1----:R-:W-:-:S03]  /*0110*/  IMAD R7, R7, UR5, R2 ;  /* 0x0000000507077c24 */ /* 0x002fc6000f8e0202 */
[----:B--2---:R-:W-:-:S04]  /*0120*/  ISETP.GE.AND P0, PT, R0, R9, PT ;  /* 0x000000090000720c */ /* 0x004fc80003f06270 */
[----:B------:R-:W-:-:S13]  /*0130*/  ISETP.GE.OR P0, PT, R7, R8, P0 ;  /* 0x000000080700720c */ /* 0x000fda0000706670 */
[----:B------:R-:W-:Y:S05]  /*0140*/  @P0 EXIT ;  /* 0x000000000000094d */ /* 0x000fea0003800000 */
[----:B------:R-:W0:Y:S01]  /*0150*/  LDC.64 R2, c[0x0][0x380] ;  /* 0x0000e000ff027b82 */ /* 0x000e220000000a00 */
[----:B------:R-:W1:Y:S01]  /*0160*/  LDCU.64 UR4, c[0x0][0x358] ;  /* 0x00006b00ff0477ac */ /* 0x000e620008000a00 */
[----:B------:R-:W-:-:S06]  /*0170*/  IMAD R9, R0, R8, R7 ;  /* 0x0000000800097224 */ /* 0x000fcc00078e0207 */
[----:B------:R-:W2:Y:S08]  /*0180*/  LDC.64 R4, c[0x0][0x388] ;  /* 0x0000e200ff047b82 */ /* 0x000eb00000000a00 */
[----:B------:R-:W3:Y:S01]  /*0190*/  LDC.64 R6, c[0x0][0x390] ;  /* 0x0000e400ff067b82 */ /* 0x000ee20000000a00 */
[----:B0-----:R-:W-:-:S06]  /*01a0*/  IMAD.WIDE R2, R9, 0x4, R2 ;  /* 0x0000000409027825 */ /* 0x001fcc00078e0202 */
[----:B-1----:R-:W4:Y:S01]  /*01b0*/  LDG.E R2, desc[UR4][R2.64] ;  /* 0x0000000402027981 */ /* 0x002f22000c1e1900 */
[----:B--2---:R-:W-:-:S06]  /*01c0*/  IMAD.WIDE R4, R9, 0x4, R4 ;  /* 0x0000000409047825 */ /* 0x004fcc00078e0204 */
[----:B------:R-:W4:Y:S01]  /*01d0*/  LDG.E R5, desc[UR4][R4.64] ;  /* 0x0000000404057981 */ /* 0x000f22000c1e1900 */
[----:B---3--:R-:W-:-:S04]  /*01e0*/  IMAD.WIDE R6, R9, 0x4, R6 ;  /* 0x0000000409067825 */ /* 0x008fc800078e0206 */
[----:B----4-:R-:W-:-:S05]  /*01f0*/  FADD R9, R2, R5 ;  /* 0x0000000502097221 */ /* 0x010fca0000000000 */
[----:B------:R-:W-:Y:S01]  /*0200*/  STG.E desc[UR4][R6.64], R9 ;  /* 0x0000000906007986 */ /* 0x000fe2000c101904 */
[----:B------:R-:W-:Y:S05]  /*0210*/  EXIT ;  /* 0x000000000000794d */ /* 0x000fea0003800000 */
.L_x_8:
        /* <DEDUP_REMOVED lines=14> */
.L_x_10:


//--------------------- .nv.global.init           --------------------------
	.section	.nv.global.init,"aw",@progbits
.nv.global.init:
	.type		$str,@object
	.size		$str,($str$1 - $str)
$str:
        /*0000*/ 	.byte	0x41, 0x64, 0x64, 0x69, 0x74, 0x69, 0x6f, 0x6e, 0x20, 0x66, 0x72, 0x6f, 0x6d, 0x20, 0x74, 0x68
        /*0010*/ 	.byte	0x65, 0x20, 0x47, 0x50, 0x55, 0x2e, 0x2e, 0x2e, 0x0a, 0x0a, 0x00
	.type		$str$1,@object
	.size		$str$1,(.L_1 - $str$1)
$str$1:
        /*001b*/ 	.byte	0x4d, 0x75, 0x6c, 0x74, 0x69, 0x70, 0x6c, 0x69, 0x63, 0x61, 0x74, 0x69, 0x6f, 0x6e, 0x20, 0x66
        /*002b*/ 	.byte	0x72, 0x6f, 0x6d, 0x20, 0x74, 0x68, 0x65, 0x20, 0x47, 0x50, 0x55, 0x2e, 0x2e, 0x2e, 0x0a, 0x0a
        /*003b*/ 	.byte	0x00
.L_1:


//--------------------- .nv.shared.reserved.0     --------------------------
	.section	.nv.shared.reserved.0,"aw",@nobits
	.weak		__nv_reservedSMEM_offset_0_alias
	.size		__nv_reservedSMEM_offset_0_alias, 0, 64
	.other		__nv_reservedSMEM_offset_0_alias,@"STO_CUDA_RESERVED_SHARED STV_DEFAULT"
__nv_reservedSMEM_offset_0_alias:
	.zero		0
	.zero		64


//--------------------- .nv.constant0._Z14cudaMatrixMultPfS_S_i --------------------------
	.section	.nv.constant0._Z14cudaMatrixMultPfS_S_i,"a",@progbits
	.sectionflags	@""
	.align	4
.nv.constant0._Z14cudaMatrixMultPfS_S_i:
	.zero		924


//--------------------- .nv.constant0._Z13cudaMatrixAddPfS_S_ii --------------------------
	.section	.nv.constant0._Z13cudaMatrixAddPfS_S_ii,"a",@progbits
	.sectionflags	@""
	.align	4
.nv.constant0._Z13cudaMatrixAddPfS_S_ii:
	.zero		928


//--------------------- SYMBOLS --------------------------

	.type		.nv.reservedSmem.offset0,@object
	.size		.nv.reservedSmem.offset0,0x4
	.type		vprintf,@function
